//
// Generated by NVIDIA NVVM Compiler
//
// Compiler Build ID: CL-36424714
// Cuda compilation tools, release 13.0, V13.0.88
// Based on NVVM 20.0.0
//

.version 9.0
.target sm_100
.address_size 64

	// .globl	_Z19bradleyBinarizationPhPjS_jj

.visible .entry _Z19bradleyBinarizationPhPjS_jj(
	.param .u64 .ptr .align 1 _Z19bradleyBinarizationPhPjS_jj_param_0,
	.param .u64 .ptr .align 1 _Z19bradleyBinarizationPhPjS_jj_param_1,
	.param .u64 .ptr .align 1 _Z19bradleyBinarizationPhPjS_jj_param_2,
	.param .u32 _Z19bradleyBinarizationPhPjS_jj_param_3,
	.param .u32 _Z19bradleyBinarizationPhPjS_jj_param_4
)
{
	.reg .pred 	%p<25>;
	.reg .b32 	%r<188>;
	.reg .b64 	%rd<155>;

	ld.param.u64 	%rd5, [_Z19bradleyBinarizationPhPjS_jj_param_0];
	ld.param.u64 	%rd6, [_Z19bradleyBinarizationPhPjS_jj_param_1];
	ld.param.u64 	%rd4, [_Z19bradleyBinarizationPhPjS_jj_param_2];
	ld.param.u32 	%r49, [_Z19bradleyBinarizationPhPjS_jj_param_3];
	ld.param.u32 	%r50, [_Z19bradleyBinarizationPhPjS_jj_param_4];
	cvta.to.global.u64 	%rd1, %rd5;
	cvta.to.global.u64 	%rd2, %rd6;
	mov.u32 	%r51, %ctaid.x;
	mov.u32 	%r1, %ntid.x;
	mov.u32 	%r52, %tid.x;
	mad.lo.s32 	%r187, %r51, %r1, %r52;
	setp.ge.u32 	%p1, %r187, %r49;
	@%p1 bra 	$L__BB0_15;
	setp.gt.u32 	%p2, %r50, 1;
	mov.u32 	%r186, %r187;
	@%p2 bra 	$L__BB0_2;
	bra.uni 	$L__BB0_34;
$L__BB0_2:
	add.s32 	%r54, %r50, -1;
	add.s32 	%r3, %r50, -2;
	add.s32 	%r55, %r50, 7;
	and.b32  	%r56, %r55, 7;
	add.s32 	%r4, %r56, -1;
	add.s32 	%r57, %r50, 3;
	and.b32  	%r5, %r57, 3;
	and.b32  	%r6, %r54, 7;
	and.b32  	%r7, %r54, -8;
	and.b32  	%r8, %r55, 3;
	and.b32  	%r9, %r57, 1;
	mov.u32 	%r173, %r187;
$L__BB0_3:
	setp.lt.u32 	%p4, %r3, 7;
	cvt.u64.u32 	%rd11, %r173;
	add.s64 	%rd12, %rd1, %rd11;
	ld.global.u8 	%r59, [%rd12];
	mul.wide.u32 	%rd13, %r173, 4;
	add.s64 	%rd14, %rd2, %rd13;
	st.global.u32 	[%rd14], %r59;
	mov.b32 	%r176, 1;
	@%p4 bra 	$L__BB0_6;
	mov.b32 	%r174, 1;
$L__BB0_5:
	.pragma "nounroll";
	mad.lo.s32 	%r61, %r174, %r49, %r173;
	cvt.u64.u32 	%rd15, %r61;
	add.s64 	%rd16, %rd1, %rd15;
	ld.global.u8 	%r62, [%rd16];
	sub.s32 	%r63, %r61, %r49;
	mul.wide.u32 	%rd17, %r63, 4;
	add.s64 	%rd18, %rd2, %rd17;
	ld.global.u32 	%r64, [%rd18];
	add.s32 	%r65, %r64, %r62;
	mul.wide.u32 	%rd19, %r61, 4;
	add.s64 	%rd20, %rd2, %rd19;
	st.global.u32 	[%rd20], %r65;
	add.s32 	%r66, %r61, %r49;
	cvt.u64.u32 	%rd21, %r66;
	add.s64 	%rd22, %rd1, %rd21;
	ld.global.u8 	%r67, [%rd22];
	add.s32 	%r68, %r65, %r67;
	mul.wide.u32 	%rd23, %r66, 4;
	add.s64 	%rd24, %rd2, %rd23;
	st.global.u32 	[%rd24], %r68;
	add.s32 	%r69, %r66, %r49;
	cvt.u64.u32 	%rd25, %r69;
	add.s64 	%rd26, %rd1, %rd25;
	ld.global.u8 	%r70, [%rd26];
	add.s32 	%r71, %r68, %r70;
	mul.wide.u32 	%rd27, %r69, 4;
	add.s64 	%rd28, %rd2, %rd27;
	st.global.u32 	[%rd28], %r71;
	add.s32 	%r72, %r69, %r49;
	cvt.u64.u32 	%rd29, %r72;
	add.s64 	%rd30, %rd1, %rd29;
	ld.global.u8 	%r73, [%rd30];
	add.s32 	%r74, %r71, %r73;
	mul.wide.u32 	%rd31, %r72, 4;
	add.s64 	%rd32, %rd2, %rd31;
	st.global.u32 	[%rd32], %r74;
	add.s32 	%r75, %r72, %r49;
	cvt.u64.u32 	%rd33, %r75;
	add.s64 	%rd34, %rd1, %rd33;
	ld.global.u8 	%r76, [%rd34];
	add.s32 	%r77, %r74, %r76;
	mul.wide.u32 	%rd35, %r75, 4;
	add.s64 	%rd36, %rd2, %rd35;
	st.global.u32 	[%rd36], %r77;
	add.s32 	%r78, %r75, %r49;
	cvt.u64.u32 	%rd37, %r78;
	add.s64 	%rd38, %rd1, %rd37;
	ld.global.u8 	%r79, [%rd38];
	add.s32 	%r80, %r77, %r79;
	mul.wide.u32 	%rd39, %r78, 4;
	add.s64 	%rd40, %rd2, %rd39;
	st.global.u32 	[%rd40], %r80;
	add.s32 	%r81, %r78, %r49;
	cvt.u64.u32 	%rd41, %r81;
	add.s64 	%rd42, %rd1, %rd41;
	ld.global.u8 	%r82, [%rd42];
	add.s32 	%r83, %r80, %r82;
	mul.wide.u32 	%rd43, %r81, 4;
	add.s64 	%rd44, %rd2, %rd43;
	st.global.u32 	[%rd44], %r83;
	add.s32 	%r84, %r81, %r49;
	cvt.u64.u32 	%rd45, %r84;
	add.s64 	%rd46, %rd1, %rd45;
	ld.global.u8 	%r85, [%rd46];
	add.s32 	%r86, %r83, %r85;
	mul.wide.u32 	%rd47, %r84, 4;
	add.s64 	%rd48, %rd2, %rd47;
	st.global.u32 	[%rd48], %r86;
	add.s32 	%r176, %r174, 8;
	add.s32 	%r87, %r174, 7;
	setp.ne.s32 	%p5, %r87, %r7;
	mov.u32 	%r174, %r176;
	@%p5 bra 	$L__BB0_5;
$L__BB0_6:
	setp.eq.s32 	%p6, %r6, 0;
	@%p6 bra 	$L__BB0_14;
	setp.lt.u32 	%p7, %r4, 3;
	@%p7 bra 	$L__BB0_9;
	mad.lo.s32 	%r88, %r176, %r49, %r173;
	cvt.u64.u32 	%rd49, %r88;
	add.s64 	%rd50, %rd1, %rd49;
	ld.global.u8 	%r89, [%rd50];
	sub.s32 	%r90, %r88, %r49;
	mul.wide.u32 	%rd51, %r90, 4;
	add.s64 	%rd52, %rd2, %rd51;
	ld.global.u32 	%r91, [%rd52];
	add.s32 	%r92, %r91, %r89;
	mul.wide.u32 	%rd53, %r88, 4;
	add.s64 	%rd54, %rd2, %rd53;
	st.global.u32 	[%rd54], %r92;
	add.s32 	%r93, %r88, %r49;
	cvt.u64.u32 	%rd55, %r93;
	add.s64 	%rd56, %rd1, %rd55;
	ld.global.u8 	%r94, [%rd56];
	add.s32 	%r95, %r92, %r94;
	mul.wide.u32 	%rd57, %r93, 4;
	add.s64 	%rd58, %rd2, %rd57;
	st.global.u32 	[%rd58], %r95;
	add.s32 	%r96, %r93, %r49;
	cvt.u64.u32 	%rd59, %r96;
	add.s64 	%rd60, %rd1, %rd59;
	ld.global.u8 	%r97, [%rd60];
	add.s32 	%r98, %r95, %r97;
	mul.wide.u32 	%rd61, %r96, 4;
	add.s64 	%rd62, %rd2, %rd61;
	st.global.u32 	[%rd62], %r98;
	add.s32 	%r99, %r96, %r49;
	cvt.u64.u32 	%rd63, %r99;
	add.s64 	%rd64, %rd1, %rd63;
	ld.global.u8 	%r100, [%rd64];
	add.s32 	%r101, %r98, %r100;
	mul.wide.u32 	%rd65, %r99, 4;
	add.s64 	%rd66, %rd2, %rd65;
	st.global.u32 	[%rd66], %r101;
	add.s32 	%r176, %r176, 4;
$L__BB0_9:
	setp.eq.s32 	%p8, %r8, 0;
	@%p8 bra 	$L__BB0_14;
	setp.eq.s32 	%p9, %r5, 1;
	@%p9 bra 	$L__BB0_12;
	mad.lo.s32 	%r102, %r176, %r49, %r173;
	cvt.u64.u32 	%rd67, %r102;
	add.s64 	%rd68, %rd1, %rd67;
	ld.global.u8 	%r103, [%rd68];
	sub.s32 	%r104, %r102, %r49;
	mul.wide.u32 	%rd69, %r104, 4;
	add.s64 	%rd70, %rd2, %rd69;
	ld.global.u32 	%r105, [%rd70];
	add.s32 	%r106, %r105, %r103;
	mul.wide.u32 	%rd71, %r102, 4;
	add.s64 	%rd72, %rd2, %rd71;
	st.global.u32 	[%rd72], %r106;
	add.s32 	%r107, %r102, %r49;
	cvt.u64.u32 	%rd73, %r107;
	add.s64 	%rd74, %rd1, %rd73;
	ld.global.u8 	%r108, [%rd74];
	add.s32 	%r109, %r106, %r108;
	mul.wide.u32 	%rd75, %r107, 4;
	add.s64 	%rd76, %rd2, %rd75;
	st.global.u32 	[%rd76], %r109;
	add.s32 	%r176, %r176, 2;
$L__BB0_12:
	setp.eq.s32 	%p10, %r9, 0;
	@%p10 bra 	$L__BB0_14;
	mad.lo.s32 	%r110, %r176, %r49, %r173;
	cvt.u64.u32 	%rd77, %r110;
	add.s64 	%rd78, %rd1, %rd77;
	ld.global.u8 	%r111, [%rd78];
	sub.s32 	%r112, %r110, %r49;
	mul.wide.u32 	%rd79, %r112, 4;
	add.s64 	%rd80, %rd2, %rd79;
	ld.global.u32 	%r113, [%rd80];
	add.s32 	%r114, %r113, %r111;
	mul.wide.u32 	%rd81, %r110, 4;
	add.s64 	%rd82, %rd2, %rd81;
	st.global.u32 	[%rd82], %r114;
$L__BB0_14:
	add.s32 	%r173, %r173, %r1;
	setp.lt.u32 	%p11, %r173, %r49;
	@%p11 bra 	$L__BB0_3;
$L__BB0_15:
	setp.ge.u32 	%p12, %r187, %r50;
	setp.lt.u32 	%p13, %r49, 2;
	or.pred  	%p14, %p12, %p13;
	@%p14 bra 	$L__BB0_30;
	add.s32 	%r115, %r49, -1;
	add.s32 	%r19, %r49, -2;
	add.s32 	%r116, %r49, 7;
	and.b32  	%r117, %r116, 7;
	add.s32 	%r20, %r117, -1;
	add.s32 	%r118, %r49, 3;
	and.b32  	%r21, %r118, 3;
	and.b32  	%r22, %r115, 7;
	and.b32  	%r23, %r116, 3;
	and.b32  	%r24, %r118, 1;
	and.b32  	%r119, %r115, -8;
	neg.s32 	%r25, %r119;
	mov.u32 	%r178, %r187;
$L__BB0_17:
	setp.lt.u32 	%p15, %r19, 7;
	mul.lo.s32 	%r27, %r178, %r49;
	mov.b32 	%r184, 1;
	@%p15 bra 	$L__BB0_21;
	mul.wide.u32 	%rd83, %r27, 4;
	add.s64 	%rd84, %rd2, %rd83;
	ld.global.u32 	%r179, [%rd84];
	mov.b32 	%r181, 4;
	mov.u32 	%r180, %r27;
	mov.u32 	%r182, %r25;
$L__BB0_19:
	.pragma "nounroll";
	add.s32 	%r122, %r180, 1;
	cvt.u64.u32 	%rd85, %r122;
	add.s64 	%rd86, %rd1, %rd85;
	ld.global.u8 	%r123, [%rd86];
	add.s32 	%r124, %r179, %r123;
	mul.wide.u32 	%rd87, %r122, 4;
	add.s64 	%rd88, %rd2, %rd87;
	st.global.u32 	[%rd88], %r124;
	add.s32 	%r125, %r180, 2;
	cvt.u64.u32 	%rd89, %r125;
	add.s64 	%rd90, %rd1, %rd89;
	ld.global.u8 	%r126, [%rd90];
	add.s32 	%r127, %r124, %r126;
	mul.wide.u32 	%rd91, %r125, 4;
	add.s64 	%rd92, %rd2, %rd91;
	st.global.u32 	[%rd92], %r127;
	add.s32 	%r128, %r180, 3;
	cvt.u64.u32 	%rd93, %r128;
	add.s64 	%rd94, %rd1, %rd93;
	ld.global.u8 	%r129, [%rd94];
	add.s32 	%r130, %r127, %r129;
	mul.wide.u32 	%rd95, %r128, 4;
	add.s64 	%rd96, %rd2, %rd95;
	st.global.u32 	[%rd96], %r130;
	add.s32 	%r131, %r180, 4;
	cvt.u64.u32 	%rd97, %r131;
	add.s64 	%rd98, %rd1, %rd97;
	ld.global.u8 	%r132, [%rd98];
	add.s32 	%r133, %r130, %r132;
	mul.wide.u32 	%rd99, %r131, 4;
	add.s64 	%rd100, %rd2, %rd99;
	st.global.u32 	[%rd100], %r133;
	add.s32 	%r134, %r180, 5;
	cvt.u64.u32 	%rd101, %r134;
	add.s64 	%rd102, %rd1, %rd101;
	ld.global.u8 	%r135, [%rd102];
	add.s32 	%r136, %r133, %r135;
	mul.wide.u32 	%rd103, %r134, 4;
	add.s64 	%rd104, %rd2, %rd103;
	st.global.u32 	[%rd104], %r136;
	add.s32 	%r137, %r180, 6;
	cvt.u64.u32 	%rd105, %r137;
	add.s64 	%rd106, %rd1, %rd105;
	ld.global.u8 	%r138, [%rd106];
	add.s32 	%r139, %r136, %r138;
	mul.wide.u32 	%rd107, %r137, 4;
	add.s64 	%rd108, %rd2, %rd107;
	st.global.u32 	[%rd108], %r139;
	add.s32 	%r140, %r180, 7;
	cvt.u64.u32 	%rd109, %r140;
	add.s64 	%rd110, %rd1, %rd109;
	ld.global.u8 	%r141, [%rd110];
	add.s32 	%r142, %r139, %r141;
	mul.wide.u32 	%rd111, %r140, 4;
	add.s64 	%rd112, %rd2, %rd111;
	st.global.u32 	[%rd112], %r142;
	add.s32 	%r180, %r180, 8;
	cvt.u64.u32 	%rd113, %r180;
	add.s64 	%rd114, %rd1, %rd113;
	ld.global.u8 	%r143, [%rd114];
	add.s32 	%r179, %r142, %r143;
	mul.wide.u32 	%rd115, %r180, 4;
	add.s64 	%rd116, %rd2, %rd115;
	st.global.u32 	[%rd116], %r179;
	add.s32 	%r182, %r182, 8;
	add.s32 	%r181, %r181, 8;
	setp.eq.s32 	%p16, %r182, 0;
	@%p16 bra 	$L__BB0_20;
	bra.uni 	$L__BB0_19;
$L__BB0_20:
	add.s32 	%r184, %r181, -3;
$L__BB0_21:
	setp.eq.s32 	%p17, %r22, 0;
	@%p17 bra 	$L__BB0_29;
	setp.lt.u32 	%p18, %r20, 3;
	@%p18 bra 	$L__BB0_24;
	add.s32 	%r144, %r184, %r27;
	cvt.u64.u32 	%rd117, %r144;
	add.s64 	%rd118, %rd1, %rd117;
	ld.global.u8 	%r145, [%rd118];
	add.s32 	%r146, %r144, -1;
	mul.wide.u32 	%rd119, %r146, 4;
	add.s64 	%rd120, %rd2, %rd119;
	ld.global.u32 	%r147, [%rd120];
	add.s32 	%r148, %r147, %r145;
	mul.wide.u32 	%rd121, %r144, 4;
	add.s64 	%rd122, %rd2, %rd121;
	st.global.u32 	[%rd122], %r148;
	add.s32 	%r149, %r144, 1;
	cvt.u64.u32 	%rd123, %r149;
	add.s64 	%rd124, %rd1, %rd123;
	ld.global.u8 	%r150, [%rd124];
	add.s32 	%r151, %r148, %r150;
	mul.wide.u32 	%rd125, %r149, 4;
	add.s64 	%rd126, %rd2, %rd125;
	st.global.u32 	[%rd126], %r151;
	add.s32 	%r152, %r144, 2;
	cvt.u64.u32 	%rd127, %r152;
	add.s64 	%rd128, %rd1, %rd127;
	ld.global.u8 	%r153, [%rd128];
	add.s32 	%r154, %r151, %r153;
	mul.wide.u32 	%rd129, %r152, 4;
	add.s64 	%rd130, %rd2, %rd129;
	st.global.u32 	[%rd130], %r154;
	add.s32 	%r155, %r144, 3;
	cvt.u64.u32 	%rd131, %r155;
	add.s64 	%rd132, %rd1, %rd131;
	ld.global.u8 	%r156, [%rd132];
	add.s32 	%r157, %r154, %r156;
	mul.wide.u32 	%rd133, %r155, 4;
	add.s64 	%rd134, %rd2, %rd133;
	st.global.u32 	[%rd134], %r157;
	add.s32 	%r184, %r184, 4;
$L__BB0_24:
	setp.eq.s32 	%p19, %r23, 0;
	@%p19 bra 	$L__BB0_29;
	setp.eq.s32 	%p20, %r21, 1;
	@%p20 bra 	$L__BB0_27;
	add.s32 	%r158, %r184, %r27;
	cvt.u64.u32 	%rd135, %r158;
	add.s64 	%rd136, %rd1, %rd135;
	ld.global.u8 	%r159, [%rd136];
	add.s32 	%r160, %r158, -1;
	mul.wide.u32 	%rd137, %r160, 4;
	add.s64 	%rd138, %rd2, %rd137;
	ld.global.u32 	%r161, [%rd138];
	add.s32 	%r162, %r161, %r159;
	mul.wide.u32 	%rd139, %r158, 4;
	add.s64 	%rd140, %rd2, %rd139;
	st.global.u32 	[%rd140], %r162;
	add.s32 	%r163, %r158, 1;
	cvt.u64.u32 	%rd141, %r163;
	add.s64 	%rd142, %rd1, %rd141;
	ld.global.u8 	%r164, [%rd142];
	add.s32 	%r165, %r162, %r164;
	mul.wide.u32 	%rd143, %r163, 4;
	add.s64 	%rd144, %rd2, %rd143;
	st.global.u32 	[%rd144], %r165;
	add.s32 	%r184, %r184, 2;
$L__BB0_27:
	setp.eq.s32 	%p21, %r24, 0;
	@%p21 bra 	$L__BB0_29;
	add.s32 	%r166, %r184, %r27;
	cvt.u64.u32 	%rd145, %r166;
	add.s64 	%rd146, %rd1, %rd145;
	ld.global.u8 	%r167, [%rd146];
	add.s32 	%r168, %r166, -1;
	mul.wide.u32 	%rd147, %r168, 4;
	add.s64 	%rd148, %rd2, %rd147;
	ld.global.u32 	%r169, [%rd148];
	add.s32 	%r170, %r169, %r167;
	mul.wide.u32 	%rd149, %r166, 4;
	add.s64 	%rd150, %rd2, %rd149;
	st.global.u32 	[%rd150], %r170;
$L__BB0_29:
	add.s32 	%r178, %r178, %r1;
	setp.lt.u32 	%p22, %r178, %r50;
	@%p22 bra 	$L__BB0_17;
$L__BB0_30:
	mul.lo.s32 	%r46, %r50, %r49;
	setp.ge.u32 	%p23, %r187, %r46;
	@%p23 bra 	$L__BB0_33;
	cvta.to.global.u64 	%rd3, %rd4;
$L__BB0_32:
	cvt.u64.u32 	%rd151, %r187;
	mul.wide.u32 	%rd152, %r187, 4;
	add.s64 	%rd153, %rd2, %rd152;
	ld.global.u32 	%r171, [%rd153];
	shr.u32 	%r172, %r171, 12;
	add.s64 	%rd154, %rd3, %rd151;
	st.global.u8 	[%rd154], %r172;
	add.s32 	%r187, %r187, %r1;
	setp.lt.u32 	%p24, %r187, %r46;
	@%p24 bra 	$L__BB0_32;
$L__BB0_33:
	ret;
$L__BB0_34:
	cvt.u64.u32 	%rd7, %r186;
	add.s64 	%rd8, %rd1, %rd7;
	ld.global.u8 	%r53, [%rd8];
	mul.wide.u32 	%rd9, %r186, 4;
	add.s64 	%rd10, %rd2, %rd9;
	st.global.u32 	[%rd10], %r53;
	add.s32 	%r186, %r186, %r1;
	setp.lt.u32 	%p3, %r186, %r49;
	@%p3 bra 	$L__BB0_34;
	bra.uni 	$L__BB0_15;

}


// ===== COMPILED SASS (sm_100) =====

	.target	sm_100

	.elftype	@"ET_EXEC"


//--------------------- .note.nv.tkinfo           --------------------------
	.section	.note.nv.tkinfo,"",@"SHT_NOTE"
	.sectionflags	@"SHF_NOTE_NV_TKINFO"
	.tkinfo
        /*0018*/ 	.word	0x00000002
        /*0030*/ 	.string	""
        /*0030*/ 	.string	"ptxas"
        /*0030*/ 	.string	"Cuda compilation tools, release 13.0, V13.0.88"
        /*0030*/ 	.string	"Build cuda_13.0.r13.0/compiler.36424714_0"
        /*0030*/ 	.string	"-arch sm_100 -m 64 "



//--------------------- .note.nv.cuinfo           --------------------------
	.section	.note.nv.cuinfo,"",@"SHT_NOTE"
	.sectionflags	@"SHF_NOTE_NV_CUINFO"
        /*0018*/ 	.short	0x0002
        /*001a*/ 	.short	0x0064
        /*001c*/ 	.short	0x0082
	.zero		2


//--------------------- .nv.info                  --------------------------
	.section	.nv.info,"",@"SHT_CUDA_INFO"
	.align	4


	//----- nvinfo : EIATTR_REGCOUNT
	.align		4
        /*0000*/ 	.byte	0x04, 0x2f
        /*0002*/ 	.short	(.L_1 - .L_0)
	.align		4
.L_0:
        /*0004*/ 	.word	index@(_Z19bradleyBinarizationPhPjS_jj)
        /*0008*/ 	.word	0x00000020


	//----- nvinfo : EIATTR_FRAME_SIZE
	.align		4
.L_1:
        /*000c*/ 	.byte	0x04, 0x11
        /*000e*/ 	.short	(.L_3 - .L_2)
	.align		4
.L_2:
        /*0010*/ 	.word	index@(_Z19bradleyBinarizationPhPjS_jj)
        /*0014*/ 	.word	0x00000000


	//----- nvinfo : EIATTR_MIN_STACK_SIZE
	.align		4
.L_3:
        /*0018*/ 	.byte	0x04, 0x12
        /*001a*/ 	.short	(.L_5 - .L_4)
	.align		4
.L_4:
        /*001c*/ 	.word	index@(_Z19bradleyBinarizationPhPjS_jj)
        /*0020*/ 	.word	0x00000000
.L_5:


//--------------------- .nv.compat                --------------------------
	.section	.nv.compat,"",@"SHT_CUDA_COMPAT_INFO"
	.align	4
        /*0000*/ 	.byte	0x02, 0x09, 0x00, 0x00, 0x02, 0x02, 0x01, 0x00, 0x02, 0x05, 0x05, 0x00, 0x03, 0x07, 0x01, 0x01
        /*0010*/ 	.byte	0x02, 0x03, 0x00, 0x00, 0x02, 0x06, 0x01, 0x00, 0x04, 0x0b, 0x08, 0x00, 0x09, 0x00, 0x00, 0x00
        /*0020*/ 	.byte	0x00, 0x00, 0x00, 0x00


//--------------------- .nv.info._Z19bradleyBinarizationPhPjS_jj --------------------------
	.section	.nv.info._Z19bradleyBinarizationPhPjS_jj,"",@"SHT_CUDA_INFO"
	.sectionflags	@""
	.align	4


	//----- nvinfo : EIATTR_CUDA_API_VERSION
	.align		4
        /*0000*/ 	.byte	0x04, 0x37
        /*0002*/ 	.short	(.L_7 - .L_6)
.L_6:
        /*0004*/ 	.word	0x00000082


	//----- nvinfo : EIATTR_KPARAM_INFO
	.align		4
.L_7:
        /*0008*/ 	.byte	0x04, 0x17
        /*000a*/ 	.short	(.L_9 - .L_8)
.L_8:
        /*000c*/ 	.word	0x00000000
        /*0010*/ 	.short	0x0004
        /*0012*/ 	.short	0x001c
        /*0014*/ 	.byte	0x00, 0xf0, 0x11, 0x00


	//----- nvinfo : EIATTR_KPARAM_INFO
	.align		4
.L_9:
        /*0018*/ 	.byte	0x04, 0x17
        /*001a*/ 	.short	(.L_11 - .L_10)
.L_10:
        /*001c*/ 	.word	0x00000000
        /*0020*/ 	.short	0x0003
        /*0022*/ 	.short	0x0018
        /*0024*/ 	.byte	0x00, 0xf0, 0x11, 0x00


	//----- nvinfo : EIATTR_KPARAM_INFO
	.align		4
.L_11:
        /*0028*/ 	.byte	0x04, 0x17
        /*002a*/ 	.short	(.L_13 - .L_12)
.L_12:
        /*002c*/ 	.word	0x00000000
        /*0030*/ 	.short	0x0002
        /*0032*/ 	.short	0x0010
        /*0034*/ 	.byte	0x00, 0xf5, 0x21, 0x00


	//----- nvinfo : EIATTR_KPARAM_INFO
	.align		4
.L_13:
        /*0038*/ 	.byte	0x04, 0x17
        /*003a*/ 	.short	(.L_15 - .L_14)
.L_14:
        /*003c*/ 	.word	0x00000000
        /*0040*/ 	.short	0x0001
        /*0042*/ 	.short	0x0008
        /*0044*/ 	.byte	0x00, 0xf5, 0x21, 0x00


	//----- nvinfo : EIATTR_KPARAM_INFO
	.align		4
.L_15:
        /*0048*/ 	.byte	0x04, 0x17
        /*004a*/ 	.short	(.L_17 - .L_16)
.L_16:
        /*004c*/ 	.word	0x00000000
        /*0050*/ 	.short	0x0000
        /*0052*/ 	.short	0x0000
        /*0054*/ 	.byte	0x00, 0xf5, 0x21, 0x00


	//----- nvinfo : EIATTR_SPARSE_MMA_MASK
	.align		4
.L_17:
        /*0058*/ 	.byte	0x03, 0x50
        /*005a*/ 	.short	0x0000


	//----- nvinfo : EIATTR_MAXREG_COUNT
	.align		4
        /*005c*/ 	.byte	0x03, 0x1b
        /*005e*/ 	.short	0x00ff


	//----- nvinfo : EIATTR_MERCURY_ISA_VERSION
	.align		4
        /*0060*/ 	.byte	0x03, 0x5f
        /*0062*/ 	.short	0x0101


	//----- nvinfo : EIATTR_VRC_CTA_INIT_COUNT
	.align		4
        /*0064*/ 	.byte	0x02, 0x4a
	.zero		1
	.zero		1


	//----- nvinfo : EIATTR_EXIT_INSTR_OFFSETS
	.align		4
        /*0068*/ 	.byte	0x04, 0x1c
        /*006a*/ 	.short	(.L_19 - .L_18)


	//   ....[0]....
.L_18:
        /*006c*/ 	.word	0x00001780


	//   ....[1]....
        /*0070*/ 	.word	0x00001820


	//----- nvinfo : EIATTR_CRS_STACK_SIZE
	.align		4
.L_19:
        /*0074*/ 	.byte	0x04, 0x1e
        /*0076*/ 	.short	(.L_21 - .L_20)
.L_20:
        /*0078*/ 	.word	0x00000000


	//----- nvinfo : EIATTR_CBANK_PARAM_SIZE
	.align		4
.L_21:
        /*007c*/ 	.byte	0x03, 0x19
        /*007e*/ 	.short	0x0020


	//----- nvinfo : EIATTR_PARAM_CBANK
	.align		4
        /*0080*/ 	.byte	0x04, 0x0a
        /*0082*/ 	.short	(.L_23 - .L_22)
	.align		4
.L_22:
        /*0084*/ 	.word	index@(.nv.constant0._Z19bradleyBinarizationPhPjS_jj)
        /*0088*/ 	.short	0x0380
        /*008a*/ 	.short	0x0020


	//----- nvinfo : EIATTR_SW_WAR
	.align		4
.L_23:
        /*008c*/ 	.byte	0x04, 0x36
        /*008e*/ 	.short	(.L_25 - .L_24)
.L_24:
        /*0090*/ 	.word	0x00000008
.L_25:


//--------------------- .nv.callgraph             --------------------------
	.section	.nv.callgraph,"",@"SHT_CUDA_CALLGRAPH"
	.align	4
	.sectionentsize	8
	.align		4
        /*0000*/ 	.word	0x00000000
	.align		4
        /*0004*/ 	.word	0xffffffff
	.align		4
        /*0008*/ 	.word	0x00000000
	.align		4
        /*000c*/ 	.word	0xfffffffe
	.align		4
        /*0010*/ 	.word	0x00000000
	.align		4
        /*0014*/ 	.word	0xfffffffd
	.align		4
        /*0018*/ 	.word	0x00000000
	.align		4
        /*001c*/ 	.word	0xfffffffc


//--------------------- .text._Z19bradleyBinarizationPhPjS_jj --------------------------
	.section	.text._Z19bradleyBinarizationPhPjS_jj,"ax",@progbits
	.align	128
        .global         _Z19bradleyBinarizationPhPjS_jj
        .type           _Z19bradleyBinarizationPhPjS_jj,@function
        .size           _Z19bradleyBinarizationPhPjS_jj,(.L_x_26 - _Z19bradleyBinarizationPhPjS_jj)
        .other          _Z19bradleyBinarizationPhPjS_jj,@"STO_CUDA_ENTRY STV_DEFAULT"
_Z19bradleyBinarizationPhPjS_jj:
.text._Z19bradleyBinarizationPhPjS_jj:
[----:B------:R-:W-:Y:S01]  /*0000*/  LDC R1, c[0x0][0x37c] ;  /* 0x0000df00ff017b82 */ /* 0x000fe20000000800 */
[----:B------:R-:W0:Y:S07]  /*0010*/  S2R R3, SR_TID.X ;  /* 0x0000000000037919 */ /* 0x000e2e0000002100 */
[----:B------:R-:W0:Y:S01]  /*0020*/  S2UR UR6, SR_CTAID.X ;  /* 0x00000000000679c3 */ /* 0x000e220000002500 */
[----:B------:R-:W1:Y:S01]  /*0030*/  LDCU UR10, c[0x0][0x398] ;  /* 0x00007300ff0a77ac */ /* 0x000e620008000800 */
[----:B------:R-:W-:Y:S01]  /*0040*/  BSSY.RECONVERGENT B0, `(.L_x_0) ;  /* 0x00000ba000007945 */ /* 0x000fe20003800200 */
[----:B------:R-:W2:Y:S05]  /*0050*/  LDCU.64 UR4, c[0x0][0x358] ;  /* 0x00006b00ff0477ac */ /* 0x000eaa0008000a00 */
[----:B------:R-:W0:Y:S01]  /*0060*/  LDC R0, c[0x0][0x360] ;  /* 0x0000d800ff007b82 */ /* 0x000e220000000800 */
[----:B------:R-:W3:Y:S01]  /*0070*/  LDCU UR7, c[0x0][0x398] ;  /* 0x00007300ff0777ac */ /* 0x000ee20008000800 */
[----:B------:R-:W4:Y:S01]  /*0080*/  LDCU.64 UR8, c[0x0][0x380] ;  /* 0x00007000ff0877ac */ /* 0x000f220008000a00 */
[----:B-1----:R-:W-:-:S02]  /*0090*/  IMAD.U32 R2, RZ, RZ, UR10 ;  /* 0x0000000aff027e24 */ /* 0x002fc4000f8e00ff */
[----:B0-----:R-:W-:-:S05]  /*00a0*/  IMAD R3, R0, UR6, R3 ;  /* 0x0000000600037c24 */ /* 0x001fca000f8e0203 */
[----:B------:R-:W-:-:S13]  /*00b0*/  ISETP.GE.U32.AND P0, PT, R3, R2, PT ;  /* 0x000000020300720c */ /* 0x000fda0003f06070 */
[----:B--234-:R-:W-:Y:S05]  /*00c0*/  @P0 BRA `(.L_x_1) ;  /* 0x0000000800c40947 */ /* 0x01cfea0003800000 */
[----:B------:R-:W0:Y:S02]  /*00d0*/  LDC R8, c[0x0][0x39c] ;  /* 0x0000e700ff087b82 */ /* 0x000e240000000800 */
[----:B0-----:R-:W-:-:S13]  /*00e0*/  ISETP.GT.U32.AND P0, PT, R8, 0x1, PT ;  /* 0x000000010800780c */ /* 0x001fda0003f04070 */
[----:B------:R-:W-:Y:S05]  /*00f0*/  @P0 BRA `(.L_x_2) ;  /* 0x0000000000340947 */ /* 0x000fea0003800000 */
[----:B------:R-:W0:Y:S01]  /*0100*/  LDC.64 R8, c[0x0][0x388] ;  /* 0x0000e200ff087b82 */ /* 0x000e220000000a00 */
[----:B------:R-:W-:Y:S01]  /*0110*/  BSSY.RECONVERGENT B1, `(.L_x_3) ;  /* 0x000000a000017945 */ /* 0x000fe20003800200 */
[----:B------:R-:W-:-:S07]  /*0120*/  IMAD.MOV.U32 R11, RZ, RZ, R3 ;  /* 0x000000ffff0b7224 */ /* 0x000fce00078e0003 */
.L_x_4:
[----:B------:R-:W-:-:S04]  /*0130*/  IADD3 R6, P0, PT, R11, UR8, RZ ;  /* 0x000000080b067c10 */ /* 0x000fc8000ff1e0ff */
[----:B-1----:R-:W-:-:S06]  /*0140*/  IADD3.X R7, PT, PT, RZ, UR9, RZ, P0, !PT ;  /* 0x00000009ff077c10 */ /* 0x002fcc00087fe4ff */
[----:B------:R-:W2:Y:S01]  /*0150*/  LDG.E.U8 R7, desc[UR4][R6.64] ;  /* 0x0000000406077981 */ /* 0x000ea2000c1e1100 */
[----:B0-----:R-:W-:-:S04]  /*0160*/  IMAD.WIDE.U32 R4, R11, 0x4, R8 ;  /* 0x000000040b047825 */ /* 0x001fc800078e0008 */
[----:B------:R-:W-:-:S05]  /*0170*/  IMAD.IADD R11, R0, 0x1, R11 ;  /* 0x00000001000b7824 */ /* 0x000fca00078e020b */
[----:B------:R-:W-:Y:S01]  /*0180*/  ISETP.GE.U32.AND P0, PT, R11, R2, PT ;  /* 0x000000020b00720c */ /* 0x000fe20003f06070 */
[----:B--2---:R1:W-:-:S12]  /*0190*/  STG.E desc[UR4][R4.64], R7 ;  /* 0x0000000704007986 */ /* 0x0043d8000c101904 */
[----:B------:R-:W-:Y:S05]  /*01a0*/  @!P0 BRA `(.L_x_4) ;  /* 0xfffffffc00e08947 */ /* 0x000fea000383ffff */
[----:B------:R-:W-:Y:S05]  /*01b0*/  BSYNC.RECONVERGENT B1 ;  /* 0x0000000000017941 */ /* 0x000fea0003800200 */
.L_x_3:
[----:B------:R-:W-:Y:S05]  /*01c0*/  BRA `(.L_x_1) ;  /* 0x0000000800847947 */ /* 0x000fea0003800000 */
.L_x_2:
[C---:B------:R-:W-:Y:S01]  /*01d0*/  VIADD R11, R8.reuse, 0x7 ;  /* 0x00000007080b7836 */ /* 0x040fe20000000000 */
[C---:B------:R-:W-:Y:S01]  /*01e0*/  IADD3 R22, PT, PT, R8.reuse, 0x3, RZ ;  /* 0x0000000308167810 */ /* 0x040fe20007ffe0ff */
[C---:B------:R-:W-:Y:S01]  /*01f0*/  VIADD R23, R8.reuse, 0xffffffff ;  /* 0xffffffff08177836 */ /* 0x040fe20000000000 */
[----:B------:R-:W-:Y:S01]  /*0200*/  IADD3 R8, PT, PT, R8, -0x2, RZ ;  /* 0xfffffffe08087810 */ /* 0x000fe20007ffe0ff */
[----:B------:R-:W-:Y:S01]  /*0210*/  IMAD.MOV.U32 R9, RZ, RZ, R3 ;  /* 0x000000ffff097224 */ /* 0x000fe200078e0003 */
[----:B------:R-:W-:Y:S02]  /*0220*/  LOP3.LUT R2, R11, 0x7, RZ, 0xc0, !PT ;  /* 0x000000070b027812 */ /* 0x000fe400078ec0ff */
[----:B------:R-:W-:Y:S02]  /*0230*/  LOP3.LUT R4, R22, 0x3, RZ, 0xc0, !PT ;  /* 0x0000000316047812 */ /* 0x000fe400078ec0ff */
[----:B------:R-:W-:Y:S01]  /*0240*/  LOP3.LUT R10, R23, 0xfffffff8, RZ, 0xc0, !PT ;  /* 0xfffffff8170a7812 */ /* 0x000fe200078ec0ff */
[----:B------:R-:W-:Y:S01]  /*0250*/  VIADD R2, R2, 0xffffffff ;  /* 0xffffffff02027836 */ /* 0x000fe20000000000 */
[----:B------:R-:W-:-:S04]  /*0260*/  ISETP.NE.AND P1, PT, R4, 0x1, PT ;  /* 0x000000010400780c */ /* 0x000fc80003f25270 */
[----:B------:R-:W-:-:S13]  /*0270*/  ISETP.GE.U32.AND P0, PT, R2, 0x3, PT ;  /* 0x000000030200780c */ /* 0x000fda0003f06070 */
.L_x_10:
[----:B0-----:R-:W0:Y:S08]  /*0280*/  LDC.64 R4, c[0x0][0x380] ;  /* 0x0000e000ff047b82 */ /* 0x001e300000000a00 */
[----:B-1--4-:R-:W1:Y:S01]  /*0290*/  LDC.64 R6, c[0x0][0x388] ;  /* 0x0000e200ff067b82 */ /* 0x012e620000000a00 */
[----:B0--3--:R-:W-:-:S05]  /*02a0*/  IADD3 R14, P2, PT, R9, R4, RZ ;  /* 0x00000004090e7210 */ /* 0x009fca0007f5e0ff */
[----:B------:R-:W-:-:S06]  /*02b0*/  IMAD.X R15, RZ, RZ, R5, P2 ;  /* 0x000000ffff0f7224 */ /* 0x000fcc00010e0605 */
[----:B--2---:R-:W2:Y:S01]  /*02c0*/  LDG.E.U8 R15, desc[UR4][R14.64] ;  /* 0x000000040e0f7981 */ /* 0x004ea2000c1e1100 */
[----:B-1----:R-:W-:Y:S01]  /*02d0*/  IMAD.WIDE.U32 R12, R9, 0x4, R6 ;  /* 0x00000004090c7825 */ /* 0x002fe200078e0006 */
[----:B------:R-:W-:-:S03]  /*02e0*/  ISETP.GE.U32.AND P2, PT, R8, 0x7, PT ;  /* 0x000000070800780c */ /* 0x000fc60003f46070 */
[----:B------:R-:W-:Y:S01]  /*02f0*/  HFMA2 R2, -RZ, RZ, 0, 5.9604644775390625e-08 ;  /* 0x00000001ff027431 */ /* 0x000fe200000001ff */
[----:B--2---:R0:W-:Y:S09]  /*0300*/  STG.E desc[UR4][R12.64], R15 ;  /* 0x0000000f0c007986 */ /* 0x0041f2000c101904 */
[----:B------:R-:W-:Y:S05]  /*0310*/  @!P2 BRA `(.L_x_5) ;  /* 0x000000040000a947 */ /* 0x000fea0003800000 */
[----:B------:R-:W-:-:S07]  /*0320*/  IMAD.MOV.U32 R2, RZ, RZ, 0x1 ;  /* 0x00000001ff027424 */ /* 0x000fce00078e00ff */
.L_x_6:
[----:B-1----:R-:W-:-:S04]  /*0330*/  IMAD R17, R2, UR7, R9 ;  /* 0x0000000702117c24 */ /* 0x002fc8000f8e0209 */
[C---:B------:R-:W-:Y:S01]  /*0340*/  VIADD R21, R17.reuse, -UR7 ;  /* 0x8000000711157c36 */ /* 0x040fe20008000000 */
[----:B------:R-:W-:-:S03]  /*0350*/  IADD3 R14, P2, PT, R17, R4, RZ ;  /* 0x00000004110e7210 */ /* 0x000fc60007f5e0ff */
[----:B------:R-:W-:Y:S01]  /*0360*/  IMAD.WIDE.U32 R20, R21, 0x4, R6 ;  /* 0x0000000415147825 */ /* 0x000fe200078e0006 */
[----:B0-----:R-:W-:-:S05]  /*0370*/  IADD3.X R15, PT, PT, RZ, R5, RZ, P2, !PT ;  /* 0x00000005ff0f7210 */ /* 0x001fca00017fe4ff */
[----:B------:R-:W2:Y:S04]  /*0380*/  LDG.E R21, desc[UR4][R20.64] ;  /* 0x0000000414157981 */ /* 0x000ea8000c1e1900 */
[----:B------:R-:W2:Y:S01]  /*0390*/  LDG.E.U8 R14, desc[UR4][R14.64] ;  /* 0x000000040e0e7981 */ /* 0x000ea2000c1e1100 */
[C---:B------:R-:W-:Y:S02]  /*03a0*/  VIADD R19, R17.reuse, UR7 ;  /* 0x0000000711137c36 */ /* 0x040fe40008000000 */
[----:B------:R-:W-:-:S03]  /*03b0*/  IMAD.WIDE.U32 R16, R17, 0x4, R6 ;  /* 0x0000000411107825 */ /* 0x000fc600078e0006 */
[----:B------:R-:W-:-:S05]  /*03c0*/  IADD3 R12, P2, PT, R19, R4, RZ ;  /* 0x00000004130c7210 */ /* 0x000fca0007f5e0ff */
[----:B------:R-:W-:Y:S01]  /*03d0*/  IMAD.X R13, RZ, RZ, R5, P2 ;  /* 0x000000ffff0d7224 */ /* 0x000fe200010e0605 */
[----:B--2---:R-:W-:-:S05]  /*03e0*/  IADD3 R25, PT, PT, R14, R21, RZ ;  /* 0x000000150e197210 */ /* 0x004fca0007ffe0ff */
[----:B------:R0:W-:Y:S04]  /*03f0*/  STG.E desc[UR4][R16.64], R25 ;  /* 0x0000001910007986 */ /* 0x0001e8000c101904 */
        /* <DEDUP_REMOVED lines=9> */
[----:B0-----:R-:W-:-:S03]  /*0490*/  IMAD.WIDE.U32 R16, R29, 0x4, R6 ;  /* 0x000000041d107825 */ /* 0x001fc600078e0006 */
[----:B------:R-:W-:-:S05]  /*04a0*/  IADD3 R14, P2, PT, R24, R4, RZ ;  /* 0x00000004180e7210 */ /* 0x000fca0007f5e0ff */
[----:B------:R-:W-:Y:S01]  /*04b0*/  IMAD.X R15, RZ, RZ, R5, P2 ;  /* 0x000000ffff0f7224 */ /* 0x000fe200010e0605 */
[----:B--2---:R-:W-:-:S05]  /*04c0*/  IADD3 R25, PT, PT, R27, R18, RZ ;  /* 0x000000121b197210 */ /* 0x004fca0007ffe0ff */
[----:B------:R0:W-:Y:S04]  /*04d0*/  STG.E desc[UR4][R16.64], R25 ;  /* 0x0000001910007986 */ /* 0x0001e8000c101904 */
[----:B------:R-:W2:Y:S01]  /*04e0*/  LDG.E.U8 R14, desc[UR4][R14.64] ;  /* 0x000000040e0e7981 */ /* 0x000ea2000c1e1100 */
[C---:B------:R-:W-:Y:S02]  /*04f0*/  VIADD R29, R24.reuse, UR7 ;  /* 0x00000007181d7c36 */ /* 0x040fe40008000000 */
[----:B-1----:R-:W-:-:S03]  /*0500*/  IMAD.WIDE.U32 R20, R24, 0x4, R6 ;  /* 0x0000000418147825 */ /* 0x002fc600078e0006 */
        /* <DEDUP_REMOVED lines=26> */
[----:B------:R-:W-:Y:S01]  /*06b0*/  IMAD.WIDE.U32 R18, R24, 0x4, R6 ;  /* 0x0000000418127825 */ /* 0x000fe200078e0006 */
[----:B------:R-:W-:-:S03]  /*06c0*/  IADD3 R15, PT, PT, R2, 0x7, RZ ;  /* 0x00000007020f7810 */ /* 0x000fc60007ffe0ff */
[----:B------:R-:W-:Y:S01]  /*06d0*/  VIADD R2, R2, 0x8 ;  /* 0x0000000802027836 */ /* 0x000fe20000000000 */
[----:B------:R-:W-:Y:S01]  /*06e0*/  ISETP.NE.AND P2, PT, R15, R10, PT ;  /* 0x0000000a0f00720c */ /* 0x000fe20003f45270 */
[----:B--2---:R-:W-:-:S05]  /*06f0*/  IMAD.IADD R29, R25, 0x1, R12 ;  /* 0x00000001191d7824 */ /* 0x004fca00078e020c */
[----:B------:R1:W-:Y:S07]  /*0700*/  STG.E desc[UR4][R18.64], R29 ;  /* 0x0000001d12007986 */ /* 0x0003ee000c101904 */
[----:B------:R-:W-:Y:S05]  /*0710*/  @P2 BRA `(.L_x_6) ;  /* 0xfffffffc00042947 */ /* 0x000fea000383ffff */
.L_x_5:
[----:B------:R-:W-:-:S13]  /*0720*/  LOP3.LUT P2, RZ, R23, 0x7, RZ, 0xc0, !PT ;  /* 0x0000000717ff7812 */ /* 0x000fda000784c0ff */
[----:B------:R-:W-:Y:S05]  /*0730*/  @!P2 BRA `(.L_x_7) ;  /* 0x000000040014a947 */ /* 0x000fea0003800000 */
[----:B------:R-:W-:Y:S01]  /*0740*/  LOP3.LUT P2, RZ, R11, 0x3, RZ, 0xc0, !PT ;  /* 0x000000030bff7812 */ /* 0x000fe2000784c0ff */
[----:B------:R-:W-:-:S12]  /*0750*/  @!P0 BRA `(.L_x_8) ;  /* 0x0000000000848947 */ /* 0x000fd80003800000 */
[----:B------:R-:W1:Y:S02]  /*0760*/  LDCU UR6, c[0x0][0x398] ;  /* 0x00007300ff0677ac */ /* 0x000e640008000800 */
[----:B-1----:R-:W-:-:S05]  /*0770*/  IMAD R17, R2, UR6, R9 ;  /* 0x0000000602117c24 */ /* 0x002fca000f8e0209 */
[C---:B------:R-:W-:Y:S02]  /*0780*/  IADD3 R21, PT, PT, R17.reuse, -UR6, RZ ;  /* 0x8000000611157c10 */ /* 0x040fe4000fffe0ff */
[----:B------:R-:W-:-:S03]  /*0790*/  IADD3 R14, P3, PT, R17, R4, RZ ;  /* 0x00000004110e7210 */ /* 0x000fc60007f7e0ff */
[----:B------:R-:W-:-:S04]  /*07a0*/  IMAD.WIDE.U32 R20, R21, 0x4, R6 ;  /* 0x0000000415147825 */ /* 0x000fc800078e0006 */
[----:B0-----:R-:W-:Y:S02]  /*07b0*/  IMAD.X R15, RZ, RZ, R5, P3 ;  /* 0x000000ffff0f7224 */ /* 0x001fe400018e0605 */
[----:B------:R-:W2:Y:S04]  /*07c0*/  LDG.E R21, desc[UR4][R20.64] ;  /* 0x0000000414157981 */ /* 0x000ea8000c1e1900 */
[----:B------:R-:W2:Y:S01]  /*07d0*/  LDG.E.U8 R14, desc[UR4][R14.64] ;  /* 0x000000040e0e7981 */ /* 0x000ea2000c1e1100 */
[C---:B------:R-:W-:Y:S01]  /*07e0*/  IADD3 R19, PT, PT, R17.reuse, UR6, RZ ;  /* 0x0000000611137c10 */ /* 0x040fe2000fffe0ff */
        /* <DEDUP_REMOVED lines=8> */
[----:B------:R-:W-:-:S04]  /*0870*/  IADD3 R18, P3, PT, R29, R4, RZ ;  /* 0x000000041d127210 */ /* 0x000fc80007f7e0ff */
[----:B------:R-:W-:Y:S01]  /*0880*/  IADD3.X R19, PT, PT, RZ, R5, RZ, P3, !PT ;  /* 0x00000005ff137210 */ /* 0x000fe20001ffe4ff */
[----:B--2---:R-:W-:-:S05]  /*0890*/  IMAD.IADD R27, R25, 0x1, R12 ;  /* 0x00000001191b7824 */ /* 0x004fca00078e020c */
[----:B------:R2:W-:Y:S04]  /*08a0*/  STG.E desc[UR4][R20.64], R27 ;  /* 0x0000001b14007986 */ /* 0x0005e8000c101904 */
[----:B------:R-:W3:Y:S01]  /*08b0*/  LDG.E.U8 R18, desc[UR4][R18.64] ;  /* 0x0000000412127981 */ /* 0x000ee2000c1e1100 */
[C---:B------:R-:W-:Y:S01]  /*08c0*/  IADD3 R24, PT, PT, R29.reuse, UR6, RZ ;  /* 0x000000061d187c10 */ /* 0x040fe2000fffe0ff */
[----:B0-----:R-:W-:-:S03]  /*08d0*/  IMAD.WIDE.U32 R16, R29, 0x4, R6 ;  /* 0x000000041d107825 */ /* 0x001fc600078e0006 */
[----:B------:R-:W-:-:S05]  /*08e0*/  IADD3 R14, P3, PT, R24, R4, RZ ;  /* 0x00000004180e7210 */ /* 0x000fca0007f7e0ff */
[----:B------:R-:W-:Y:S01]  /*08f0*/  IMAD.X R15, RZ, RZ, R5, P3 ;  /* 0x000000ffff0f7224 */ /* 0x000fe200018e0605 */
[----:B---3--:R-:W-:-:S05]  /*0900*/  IADD3 R25, PT, PT, R27, R18, RZ ;  /* 0x000000121b197210 */ /* 0x008fca0007ffe0ff */
[----:B------:R2:W-:Y:S04]  /*0910*/  STG.E desc[UR4][R16.64], R25 ;  /* 0x0000001910007986 */ /* 0x0005e8000c101904 */
[----:B------:R-:W3:Y:S01]  /*0920*/  LDG.E.U8 R14, desc[UR4][R14.64] ;  /* 0x000000040e0e7981 */ /* 0x000ee2000c1e1100 */
[----:B------:R-:W-:Y:S01]  /*0930*/  IMAD.WIDE.U32 R12, R24, 0x4, R6 ;  /* 0x00000004180c7825 */ /* 0x000fe200078e0006 */
[----:B------:R-:W-:-:S03]  /*0940*/  IADD3 R2, PT, PT, R2, 0x4, RZ ;  /* 0x0000000402027810 */ /* 0x000fc60007ffe0ff */
[----:B---3--:R-:W-:-:S05]  /*0950*/  IMAD.IADD R29, R25, 0x1, R14 ;  /* 0x00000001191d7824 */ /* 0x008fca00078e020e */
[----:B------:R2:W-:Y:S02]  /*0960*/  STG.E desc[UR4][R12.64], R29 ;  /* 0x0000001d0c007986 */ /* 0x0005e4000c101904 */
.L_x_8:
[----:B------:R-:W-:Y:S05]  /*0970*/  @!P2 BRA `(.L_x_7) ;  /* 0x000000000084a947 */ /* 0x000fea0003800000 */
[----:B------:R-:W-:Y:S01]  /*0980*/  LOP3.LUT P2, RZ, R22, 0x1, RZ, 0xc0, !PT ;  /* 0x0000000116ff7812 */ /* 0x000fe2000784c0ff */
[----:B------:R-:W-:-:S12]  /*0990*/  @!P1 BRA `(.L_x_9) ;  /* 0x00000000004c9947 */ /* 0x000fd80003800000 */
[----:B------:R-:W0:Y:S02]  /*09a0*/  LDCU UR6, c[0x0][0x398] ;  /* 0x00007300ff0677ac */ /* 0x000e240008000800 */
[----:B0-----:R-:W-:-:S04]  /*09b0*/  IMAD R15, R2, UR6, R9 ;  /* 0x00000006020f7c24 */ /* 0x001fc8000f8e0209 */
[C---:B-12---:R-:W-:Y:S01]  /*09c0*/  VIADD R21, R15.reuse, -UR6 ;  /* 0x800000060f157c36 */ /* 0x046fe20008000000 */
[----:B------:R-:W-:-:S03]  /*09d0*/  IADD3 R18, P3, PT, R15, R4, RZ ;  /* 0x000000040f127210 */ /* 0x000fc60007f7e0ff */
[----:B------:R-:W-:Y:S01]  /*09e0*/  IMAD.WIDE.U32 R20, R21, 0x4, R6 ;  /* 0x0000000415147825 */ /* 0x000fe200078e0006 */
[----:B------:R-:W-:-:S05]  /*09f0*/  IADD3.X R19, PT, PT, RZ, R5, RZ, P3, !PT ;  /* 0x00000005ff137210 */ /* 0x000fca0001ffe4ff */
[----:B------:R-:W2:Y:S04]  /*0a00*/  LDG.E R21, desc[UR4][R20.64] ;  /* 0x0000000414157981 */ /* 0x000ea8000c1e1900 */
[----:B------:R-:W2:Y:S01]  /*0a10*/  LDG.E.U8 R18, desc[UR4][R18.64] ;  /* 0x0000000412127981 */ /* 0x000ea2000c1e1100 */
[C---:B------:R-:W-:Y:S02]  /*0a20*/  VIADD R17, R15.reuse, UR6 ;  /* 0x000000060f117c36 */ /* 0x040fe40008000000 */
[----:B------:R-:W-:-:S03]  /*0a30*/  IMAD.WIDE.U32 R14, R15, 0x4, R6 ;  /* 0x000000040f0e7825 */ /* 0x000fc600078e0006 */
[----:B------:R-:W-:-:S04]  /*0a40*/  IADD3 R12, P3, PT, R17, R4, RZ ;  /* 0x00000004110c7210 */ /* 0x000fc80007f7e0ff */
[----:B------:R-:W-:Y:S01]  /*0a50*/  IADD3.X R13, PT, PT, RZ, R5, RZ, P3, !PT ;  /* 0x00000005ff0d7210 */ /* 0x000fe20001ffe4ff */
[----:B--2---:R-:W-:-:S05]  /*0a60*/  IMAD.IADD R25, R18, 0x1, R21 ;  /* 0x0000000112197824 */ /* 0x004fca00078e0215 */
[----:B------:R3:W-:Y:S04]  /*0a70*/  STG.E desc[UR4][R14.64], R25 ;  /* 0x000000190e007986 */ /* 0x0007e8000c101904 */
[----:B------:R-:W2:Y:S01]  /*0a80*/  LDG.E.U8 R12, desc[UR4][R12.64] ;  /* 0x000000040c0c7981 */ /* 0x000ea2000c1e1100 */
[----:B------:R-:W-:-:S04]  /*0a90*/  IMAD.WIDE.U32 R16, R17, 0x4, R6 ;  /* 0x0000000411107825 */ /* 0x000fc800078e0006 */
[----:B------:R-:W-:Y:S01]  /*0aa0*/  VIADD R2, R2, 0x2 ;  /* 0x0000000202027836 */ /* 0x000fe20000000000 */
[----:B--2---:R-:W-:-:S05]  /*0ab0*/  IADD3 R27, PT, PT, R25, R12, RZ ;  /* 0x0000000c191b7210 */ /* 0x004fca0007ffe0ff */
[----:B------:R3:W-:Y:S02]  /*0ac0*/  STG.E desc[UR4][R16.64], R27 ;  /* 0x0000001b10007986 */ /* 0x0007e4000c101904 */
.L_x_9:
[----:B------:R-:W-:Y:S05]  /*0ad0*/  @!P2 BRA `(.L_x_7) ;  /* 0x00000000002ca947 */ /* 0x000fea0003800000 */
[----:B------:R-:W0:Y:S02]  /*0ae0*/  LDCU UR6, c[0x0][0x398] ;  /* 0x00007300ff0677ac */ /* 0x000e240008000800 */
[----:B0--3--:R-:W-:-:S05]  /*0af0*/  IMAD R15, R2, UR6, R9 ;  /* 0x00000006020f7c24 */ /* 0x009fca000f8e0209 */
[C---:B--2---:R-:W-:Y:S02]  /*0b00*/  IADD3 R13, PT, PT, R15.reuse, -UR6, RZ ;  /* 0x800000060f0d7c10 */ /* 0x044fe4000fffe0ff */
[----:B------:R-:W-:-:S03]  /*0b10*/  IADD3 R4, P2, PT, R15, R4, RZ ;  /* 0x000000040f047210 */ /* 0x000fc60007f5e0ff */
[----:B------:R-:W-:-:S04]  /*0b20*/  IMAD.WIDE.U32 R12, R13, 0x4, R6 ;  /* 0x000000040d0c7825 */ /* 0x000fc800078e0006 */
[----:B------:R-:W-:Y:S02]  /*0b30*/  IMAD.X R5, RZ, RZ, R5, P2 ;  /* 0x000000ffff057224 */ /* 0x000fe400010e0605 */
[----:B------:R-:W2:Y:S04]  /*0b40*/  LDG.E R13, desc[UR4][R12.64] ;  /* 0x000000040c0d7981 */ /* 0x000ea8000c1e1900 */
[----:B------:R-:W2:Y:S01]  /*0b50*/  LDG.E.U8 R4, desc[UR4][R4.64] ;  /* 0x0000000404047981 */ /* 0x000ea2000c1e1100 */
[----:B------:R-:W-:Y:S01]  /*0b60*/  IMAD.WIDE.U32 R6, R15, 0x4, R6 ;  /* 0x000000040f067825 */ /* 0x000fe200078e0006 */
[----:B--2---:R-:W-:-:S05]  /*0b70*/  IADD3 R15, PT, PT, R4, R13, RZ ;  /* 0x0000000d040f7210 */ /* 0x004fca0007ffe0ff */
[----:B------:R4:W-:Y:S02]  /*0b80*/  STG.E desc[UR4][R6.64], R15 ;  /* 0x0000000f06007986 */ /* 0x0009e4000c101904 */
.L_x_7:
[----:B------:R-:W5:Y:S01]  /*0b90*/  LDCU UR6, c[0x0][0x398] ;  /* 0x00007300ff0677ac */ /* 0x000f620008000800 */
[----:B------:R-:W-:Y:S01]  /*0ba0*/  IMAD.IADD R9, R0, 0x1, R9 ;  /* 0x0000000100097824 */ /* 0x000fe200078e0209 */
[----:B-----5:R-:W-:-:S04]  /*0bb0*/  MOV R2, UR6 ;  /* 0x0000000600027c02 */ /* 0x020fc80008000f00 */
[----:B------:R-:W-:-:S13]  /*0bc0*/  ISETP.GE.U32.AND P2, PT, R9, R2, PT ;  /* 0x000000020900720c */ /* 0x000fda0003f46070 */
[----:B------:R-:W-:Y:S05]  /*0bd0*/  @!P2 BRA `(.L_x_10) ;  /* 0xfffffff400a8a947 */ /* 0x000fea000383ffff */
.L_x_1:
[----:B------:R-:W-:Y:S05]  /*0be0*/  BSYNC.RECONVERGENT B0 ;  /* 0x0000000000007941 */ /* 0x000fea0003800200 */
.L_x_0:
[----:B------:R-:W1:Y:S01]  /*0bf0*/  LDCU UR6, c[0x0][0x39c] ;  /* 0x00007380ff0677ac */ /* 0x000e620008000800 */
[----:B------:R-:W-:Y:S01]  /*0c00*/  ISETP.GE.U32.AND P0, PT, R2, 0x2, PT ;  /* 0x000000020200780c */ /* 0x000fe20003f06070 */
[----:B------:R-:W-:Y:S01]  /*0c10*/  BSSY.RECONVERGENT B0, `(.L_x_11) ;  /* 0x00000b2000007945 */ /* 0x000fe20003800200 */
[----:B------:R-:W0:Y:S01]  /*0c20*/  LDCU.64 UR8, c[0x0][0x380] ;  /* 0x00007000ff0877ac */ /* 0x000e220008000a00 */
[----:B-1----:R-:W-:-:S05]  /*0c30*/  IMAD.U32 R4, RZ, RZ, UR6 ;  /* 0x00000006ff047e24 */ /* 0x002fca000f8e00ff */
[----:B------:R-:W-:-:S13]  /*0c40*/  ISETP.GE.U32.OR P0, PT, R3, R4, !P0 ;  /* 0x000000040300720c */ /* 0x000fda0004706470 */
[----:B0-----:R-:W-:Y:S05]  /*0c50*/  @P0 BRA `(.L_x_12) ;  /* 0x0000000800b40947 */ /* 0x001fea0003800000 */
[C---:B------:R-:W-:Y:S01]  /*0c60*/  IADD3 R5, PT, PT, R2.reuse, 0x7, RZ ;  /* 0x0000000702057810 */ /* 0x040fe20007ffe0ff */
[C---:B----4-:R-:W-:Y:S01]  /*0c70*/  VIADD R6, R2.reuse, 0x3 ;  /* 0x0000000302067836 */ /* 0x050fe20000000000 */
[----:B------:R-:W-:Y:S01]  /*0c80*/  IADD3 R7, PT, PT, R2, -0x2, RZ ;  /* 0xfffffffe02077810 */ /* 0x000fe20007ffe0ff */
[----:B------:R-:W-:Y:S01]  /*0c90*/  IMAD.MOV.U32 R9, RZ, RZ, R3 ;  /* 0x000000ffff097224 */ /* 0x000fe200078e0003 */
[----:B------:R-:W-:Y:S02]  /*0ca0*/  LOP3.LUT R4, R5, 0x7, RZ, 0xc0, !PT ;  /* 0x0000000705047812 */ /* 0x000fe400078ec0ff */
[----:B------:R-:W-:Y:S02]  /*0cb0*/  LOP3.LUT R8, R6, 0x3, RZ, 0xc0, !PT ;  /* 0x0000000306087812 */ /* 0x000fe400078ec0ff */
[----:B------:R-:W-:Y:S01]  /*0cc0*/  ISETP.GE.U32.AND P0, PT, R7, 0x7, PT ;  /* 0x000000070700780c */ /* 0x000fe20003f06070 */
[----:B------:R-:W-:Y:S01]  /*0cd0*/  VIADD R4, R4, 0xffffffff ;  /* 0xffffffff04047836 */ /* 0x000fe20000000000 */
[----:B------:R-:W-:-:S02]  /*0ce0*/  IADD3 R7, PT, PT, R2, -0x1, RZ ;  /* 0xffffffff02077810 */ /* 0x000fc40007ffe0ff */
[----:B------:R-:W-:Y:S02]  /*0cf0*/  ISETP.NE.AND P1, PT, R8, 0x1, PT ;  /* 0x000000010800780c */ /* 0x000fe40003f25270 */
[----:B------:R-:W-:Y:S02]  /*0d00*/  LOP3.LUT R8, R7, 0xfffffff8, RZ, 0xc0, !PT ;  /* 0xfffffff807087812 */ /* 0x000fe400078ec0ff */
[----:B------:R-:W-:Y:S02]  /*0d10*/  ISETP.GE.U32.AND P2, PT, R4, 0x3, PT ;  /* 0x000000030400780c */ /* 0x000fe40003f46070 */
[----:B------:R-:W-:-:S11]  /*0d20*/  IADD3 R8, PT, PT, -R8, RZ, RZ ;  /* 0x000000ff08087210 */ /* 0x000fd60007ffe1ff */
.L_x_23:
[----:B0-----:R-:W0:Y:S01]  /*0d30*/  LDCU.64 UR6, c[0x0][0x398] ;  /* 0x00007300ff0677ac */ /* 0x001e220008000a00 */
[----:B------:R-:W-:Y:S01]  /*0d40*/  BSSY.RECONVERGENT B1, `(.L_x_13) ;  /* 0x000004d000017945 */ /* 0x000fe20003800200 */
[----:B------:R-:W-:Y:S01]  /*0d50*/  MOV R11, 0x1 ;  /* 0x00000001000b7802 */ /* 0x000fe20000000f00 */
[----:B0-----:R-:W-:Y:S01]  /*0d60*/  IMAD.U32 R2, RZ, RZ, UR6 ;  /* 0x00000006ff027e24 */ /* 0x001fe2000f8e00ff */
[----:B------:R-:W-:-:S03]  /*0d70*/  MOV R4, UR7 ;  /* 0x0000000700047c02 */ /* 0x000fc60008000f00 */
[----:B------:R-:W-:Y:S02]  /*0d80*/  IMAD R10, R9, R2, RZ ;  /* 0x00000002090a7224 */ /* 0x000fe400078e02ff */
[----:B------:R-:W-:-:S05]  /*0d90*/  IMAD.IADD R9, R0, 0x1, R9 ;  /* 0x0000000100097824 */ /* 0x000fca00078e0209 */
[----:B------:R-:W-:Y:S01]  /*0da0*/  ISETP.GE.U32.AND P3, PT, R9, R4, PT ;  /* 0x000000040900720c */ /* 0x000fe20003f66070 */
[----:B-12-4-:R-:W-:-:S12]  /*0db0*/  @!P0 BRA `(.L_x_14) ;  /* 0x0000000400148947 */ /* 0x016fd80003800000 */
[----:B--2---:R-:W3:Y:S02]  /*0dc0*/  LDC.64 R12, c[0x0][0x388] ;  /* 0x0000e200ff0c7b82 */ /* 0x004ee40000000a00 */
[----:B---3--:R-:W-:-:S05]  /*0dd0*/  IMAD.WIDE.U32 R14, R10, 0x4, R12 ;  /* 0x000000040a0e7825 */ /* 0x008fca00078e000c */
[----:B------:R0:W5:Y:S01]  /*0de0*/  LDG.E R27, desc[UR4][R14.64] ;  /* 0x000000040e1b7981 */ /* 0x000162000c1e1900 */
[----:B------:R-:W-:Y:S01]  /*0df0*/  BSSY.RECONVERGENT B2, `(.L_x_15) ;  /* 0x0000040000027945 */ /* 0x000fe20003800200 */
[----:B------:R-:W-:Y:S01]  /*0e00*/  IMAD.MOV.U32 R24, RZ, RZ, 0x4 ;  /* 0x00000004ff187424 */ /* 0x000fe200078e00ff */
[----:B------:R-:W-:Y:S01]  /*0e10*/  MOV R11, R10 ;  /* 0x0000000a000b7202 */ /* 0x000fe20000000f00 */
[----:B------:R-:W-:-:S07]  /*0e20*/  IMAD.MOV.U32 R25, RZ, RZ, R8 ;  /* 0x000000ffff197224 */ /* 0x000fce00078e0008 */
.L_x_16:
[----:B--2---:R-:W-:-:S04]  /*0e30*/  IADD3 R17, PT, PT, R11, 0x1, RZ ;  /* 0x000000010b117810 */ /* 0x004fc80007ffe0ff */
[----:B------:R-:W-:-:S05]  /*0e40*/  IADD3 R18, P4, PT, R17, UR8, RZ ;  /* 0x0000000811127c10 */ /* 0x000fca000ff9e0ff */
[----:B------:R-:W-:-:S05]  /*0e50*/  IMAD.X R19, RZ, RZ, UR9, P4 ;  /* 0x00000009ff137e24 */ /* 0x000fca000a0e06ff */
[----:B------:R-:W2:Y:S01]  /*0e60*/  LDG.E.U8 R18, desc[UR4][R18.64] ;  /* 0x0000000412127981 */ /* 0x000ea2000c1e1100 */
[----:B------:R-:W-:Y:S01]  /*0e70*/  IADD3 R21, PT, PT, R11, 0x2, RZ ;  /* 0x000000020b157810 */ /* 0x000fe20007ffe0ff */
[----:B------:R-:W-:-:S03]  /*0e80*/  IMAD.WIDE.U32 R16, R17, 0x4, R12 ;  /* 0x0000000411107825 */ /* 0x000fc600078e000c */
[----:B------:R-:W-:-:S05]  /*0e90*/  IADD3 R22, P4, PT, R21, UR8, RZ ;  /* 0x0000000815167c10 */ /* 0x000fca000ff9e0ff */
[----:B------:R-:W-:Y:S01]  /*0ea0*/  IMAD.X R23, RZ, RZ, UR9, P4 ;  /* 0x00000009ff177e24 */ /* 0x000fe2000a0e06ff */
[----:B--2--5:R-:W-:-:S05]  /*0eb0*/  IADD3 R27, PT, PT, R18, R27, RZ ;  /* 0x0000001b121b7210 */ /* 0x024fca0007ffe0ff */
[----:B------:R1:W-:Y:S04]  /*0ec0*/  STG.E desc[UR4][R16.64], R27 ;  /* 0x0000001b10007986 */ /* 0x0003e8000c101904 */
[----:B------:R-:W2:Y:S01]  /*0ed0*/  LDG.E.U8 R22, desc[UR4][R22.64] ;  /* 0x0000000416167981 */ /* 0x000ea2000c1e1100 */
[----:B------:R-:W-:Y:S02]  /*0ee0*/  VIADD R26, R11, 0x3 ;  /* 0x000000030b1a7836 */ /* 0x000fe40000000000 */
[----:B------:R-:W-:-:S03]  /*0ef0*/  IMAD.WIDE.U32 R20, R21, 0x4, R12 ;  /* 0x0000000415147825 */ /* 0x000fc600078e000c */
[----:B0-----:R-:W-:-:S04]  /*0f00*/  IADD3 R14, P4, PT, R26, UR8, RZ ;  /* 0x000000081a0e7c10 */ /* 0x001fc8000ff9e0ff */
[----:B------:R-:W-:Y:S01]  /*0f10*/  IADD3.X R15, PT, PT, RZ, UR9, RZ, P4, !PT ;  /* 0x00000009ff0f7c10 */ /* 0x000fe2000a7fe4ff */
[----:B--2---:R-:W-:-:S05]  /*0f20*/  IMAD.IADD R29, R27, 0x1, R22 ;  /* 0x000000011b1d7824 */ /* 0x004fca00078e0216 */
[----:B------:R0:W-:Y:S04]  /*0f30*/  STG.E desc[UR4][R20.64], R29 ;  /* 0x0000001d14007986 */ /* 0x0001e8000c101904 */
[----:B------:R-:W2:Y:S01]  /*0f40*/  LDG.E.U8 R14, desc[UR4][R14.64] ;  /* 0x000000040e0e7981 */ /* 0x000ea2000c1e1100 */
[----:B------:R-:W-:Y:S01]  /*0f50*/  IADD3 R28, PT, PT, R11, 0x4, RZ ;  /* 0x000000040b1c7810 */ /* 0x000fe20007ffe0ff */
[----:B-1----:R-:W-:-:S03]  /*0f60*/  IMAD.WIDE.U32 R16, R26, 0x4, R12 ;  /* 0x000000041a107825 */ /* 0x002fc600078e000c */
[----:B------:R-:W-:-:S05]  /*0f70*/  IADD3 R18, P4, PT, R28, UR8, RZ ;  /* 0x000000081c127c10 */ /* 0x000fca000ff9e0ff */
[----:B------:R-:W-:Y:S01]  /*0f80*/  IMAD.X R19, RZ, RZ, UR9, P4 ;  /* 0x00000009ff137e24 */ /* 0x000fe2000a0e06ff */
[----:B--2---:R-:W-:-:S05]  /*0f90*/  IADD3 R27, PT, PT, R29, R14, RZ ;  /* 0x0000000e1d1b7210 */ /* 0x004fca0007ffe0ff */
[----:B------:R1:W-:Y:S04]  /*0fa0*/  STG.E desc[UR4][R16.64], R27 ;  /* 0x0000001b10007986 */ /* 0x0003e8000c101904 */
[----:B------:R-:W2:Y:S01]  /*0fb0*/  LDG.E.U8 R18, desc[UR4][R18.64] ;  /* 0x0000000412127981 */ /* 0x000ea2000c1e1100 */
[----:B------:R-:W-:Y:S02]  /*0fc0*/  VIADD R26, R11, 0x5 ;  /* 0x000000050b1a7836 */ /* 0x000fe40000000000 */
[----:B0-----:R-:W-:-:S03]  /*0fd0*/  IMAD.WIDE.U32 R20, R28, 0x4, R12 ;  /* 0x000000041c147825 */ /* 0x001fc600078e000c */
[----:B------:R-:W-:-:S04]  /*0fe0*/  IADD3 R22, P4, PT, R26, UR8, RZ ;  /* 0x000000081a167c10 */ /* 0x000fc8000ff9e0ff */
        /* <DEDUP_REMOVED lines=17> */
[----:B------:R-:W3:Y:S01]  /*1100*/  LDG.E.U8 R18, desc[UR4][R18.64] ;  /* 0x0000000412127981 */ /* 0x000ee2000c1e1100 */
[----:B------:R-:W-:Y:S01]  /*1110*/  IADD3 R11, PT, PT, R11, 0x8, RZ ;  /* 0x000000080b0b7810 */ /* 0x000fe20007ffe0ff */
[----:B-1----:R-:W-:-:S03]  /*1120*/  IMAD.WIDE.U32 R16, R26, 0x4, R12 ;  /* 0x000000041a107825 */ /* 0x002fc600078e000c */
[----:B------:R-:W-:-:S05]  /*1130*/  IADD3 R22, P4, PT, R11, UR8, RZ ;  /* 0x000000080b167c10 */ /* 0x000fca000ff9e0ff */
[----:B------:R-:W-:Y:S01]  /*1140*/  IMAD.X R23, RZ, RZ, UR9, P4 ;  /* 0x00000009ff177e24 */ /* 0x000fe2000a0e06ff */
[----:B---3--:R-:W-:-:S05]  /*1150*/  IADD3 R26, PT, PT, R29, R18, RZ ;  /* 0x000000121d1a7210 */ /* 0x008fca0007ffe0ff */
[----:B------:R2:W-:Y:S04]  /*1160*/  STG.E desc[UR4][R16.64], R26 ;  /* 0x0000001a10007986 */ /* 0x0005e8000c101904 */
[----:B------:R-:W3:Y:S01]  /*1170*/  LDG.E.U8 R23, desc[UR4][R22.64] ;  /* 0x0000000416177981 */ /* 0x000ee2000c1e1100 */
[----:B------:R-:W-:Y:S01]  /*1180*/  IMAD.WIDE.U32 R14, R11, 0x4, R12 ;  /* 0x000000040b0e7825 */ /* 0x000fe200078e000c */
[----:B------:R-:W-:-:S03]  /*1190*/  IADD3 R25, PT, PT, R25, 0x8, RZ ;  /* 0x0000000819197810 */ /* 0x000fc60007ffe0ff */
[----:B------:R-:W-:Y:S01]  /*11a0*/  VIADD R24, R24, 0x8 ;  /* 0x0000000818187836 */ /* 0x000fe20000000000 */
[----:B------:R-:W-:Y:S01]  /*11b0*/  ISETP.NE.AND P4, PT, R25, RZ, PT ;  /* 0x000000ff1900720c */ /* 0x000fe20003f85270 */
[----:B---3--:R-:W-:-:S05]  /*11c0*/  IMAD.IADD R27, R26, 0x1, R23 ;  /* 0x000000011a1b7824 */ /* 0x008fca00078e0217 */
[----:B------:R2:W-:Y:S07]  /*11d0*/  STG.E desc[UR4][R14.64], R27 ;  /* 0x0000001b0e007986 */ /* 0x0005ee000c101904 */
[----:B------:R-:W-:Y:S05]  /*11e0*/  @P4 BRA `(.L_x_16) ;  /* 0xfffffffc00104947 */ /* 0x000fea000383ffff */
[----:B------:R-:W-:Y:S05]  /*11f0*/  BSYNC.RECONVERGENT B2 ;  /* 0x0000000000027941 */ /* 0x000fea0003800200 */
.L_x_15:
[----:B------:R-:W-:-:S07]  /*1200*/  IADD3 R11, PT, PT, R24, -0x3, RZ ;  /* 0xfffffffd180b7810 */ /* 0x000fce0007ffe0ff */
.L_x_14:
[----:B------:R-:W-:Y:S05]  /*1210*/  BSYNC.RECONVERGENT B1 ;  /* 0x0000000000017941 */ /* 0x000fea0003800200 */
.L_x_13:
[----:B------:R-:W-:Y:S01]  /*1220*/  LOP3.LUT P4, RZ, R7, 0x7, RZ, 0xc0, !PT ;  /* 0x0000000707ff7812 */ /* 0x000fe2000788c0ff */
[----:B------:R-:W-:-:S12]  /*1230*/  BSSY.RECONVERGENT B1, `(.L_x_17) ;  /* 0x000004e000017945 */ /* 0x000fd80003800200 */
[----:B------:R-:W-:Y:S05]  /*1240*/  @!P4 BRA `(.L_x_18) ;  /* 0x000000040030c947 */ /* 0x000fea0003800000 */
[----:B------:R-:W-:Y:S01]  /*1250*/  BSSY.RECONVERGENT B2, `(.L_x_19) ;  /* 0x0000025000027945 */ /* 0x000fe20003800200 */
[----:B------:R-:W-:-:S03]  /*1260*/  LOP3.LUT P4, RZ, R5, 0x3, RZ, 0xc0, !PT ;  /* 0x0000000305ff7812 */ /* 0x000fc6000788c0ff */
[----:B------:R-:W-:Y:S10]  /*1270*/  @!P2 BRA `(.L_x_20) ;  /* 0x000000000088a947 */ /* 0x000ff40003800000 */
[----:B--2---:R-:W0:Y:S01]  /*1280*/  LDC.64 R12, c[0x0][0x388] ;  /* 0x0000e200ff0c7b82 */ /* 0x004e220000000a00 */
[----:B------:R-:W1:Y:S01]  /*1290*/  LDCU.64 UR6, c[0x0][0x380] ;  /* 0x00007000ff0677ac */ /* 0x000e620008000a00 */
[----:B---3--:R-:W-:-:S05]  /*12a0*/  IMAD.IADD R25, R10, 0x1, R11 ;  /* 0x000000010a197824 */ /* 0x008fca00078e020b */
[C---:B------:R-:W-:Y:S02]  /*12b0*/  IADD3 R17, PT, PT, R25.reuse, -0x1, RZ ;  /* 0xffffffff19117810 */ /* 0x040fe40007ffe0ff */
[----:B-1----:R-:W-:-:S03]  /*12c0*/  IADD3 R14, P5, PT, R25, UR6, RZ ;  /* 0x00000006190e7c10 */ /* 0x002fc6000ffbe0ff */
[----:B0-----:R-:W-:-:S04]  /*12d0*/  IMAD.WIDE.U32 R16, R17, 0x4, R12 ;  /* 0x0000000411107825 */ /* 0x001fc800078e000c */
[----:B------:R-:W-:Y:S02]  /*12e0*/  IMAD.X R15, RZ, RZ, UR7, P5 ;  /* 0x00000007ff0f7e24 */ /* 0x000fe4000a8e06ff */
[----:B------:R-:W2:Y:S04]  /*12f0*/  LDG.E R17, desc[UR4][R16.64] ;  /* 0x0000000410117981 */ /* 0x000ea8000c1e1900 */
[----:B------:R-:W2:Y:S01]  /*1300*/  LDG.E.U8 R14, desc[UR4][R14.64] ;  /* 0x000000040e0e7981 */ /* 0x000ea2000c1e1100 */
[C---:B------:R-:W-:Y:S01]  /*1310*/  IADD3 R23, PT, PT, R25.reuse, 0x1, RZ ;  /* 0x0000000119177810 */ /* 0x040fe20007ffe0ff */
[----:B------:R-:W-:-:S03]  /*1320*/  IMAD.WIDE.U32 R20, R25, 0x4, R12 ;  /* 0x0000000419147825 */ /* 0x000fc600078e000c */
[----:B------:R-:W-:-:S05]  /*1330*/  IADD3 R18, P5, PT, R23, UR6, RZ ;  /* 0x0000000617127c10 */ /* 0x000fca000ffbe0ff */
[----:B------:R-:W-:Y:S01]  /*1340*/  IMAD.X R19, RZ, RZ, UR7, P5 ;  /* 0x00000007ff137e24 */ /* 0x000fe2000a8e06ff */
[----:B--2---:R-:W-:-:S05]  /*1350*/  IADD3 R27, PT, PT, R14, R17, RZ ;  /* 0x000000110e1b7210 */ /* 0x004fca0007ffe0ff */
[----:B------:R0:W-:Y:S04]  /*1360*/  STG.E desc[UR4][R20.64], R27 ;  /* 0x0000001b14007986 */ /* 0x0001e8000c101904 */
[----:B------:R-:W2:Y:S01]  /*1370*/  LDG.E.U8 R18, desc[UR4][R18.64] ;  /* 0x0000000412127981 */ /* 0x000ea2000c1e1100 */
[----:B------:R-:W-:Y:S02]  /*1380*/  VIADD R24, R25, 0x2 ;  /* 0x0000000219187836 */ /* 0x000fe40000000000 */
[----:B------:R-:W-:-:S03]  /*1390*/  IMAD.WIDE.U32 R16, R23, 0x4, R12 ;  /* 0x0000000417107825 */ /* 0x000fc600078e000c */
[----:B------:R-:W-:-:S04]  /*13a0*/  IADD3 R22, P5, PT, R24, UR6, RZ ;  /* 0x0000000618167c10 */ /* 0x000fc8000ffbe0ff */
[----:B------:R-:W-:Y:S01]  /*13b0*/  IADD3.X R23, PT, PT, RZ, UR7, RZ, P5, !PT ;  /* 0x00000007ff177c10 */ /* 0x000fe2000affe4ff */
[----:B--2---:R-:W-:-:S05]  /*13c0*/  IMAD.IADD R29, R27, 0x1, R18 ;  /* 0x000000011b1d7824 */ /* 0x004fca00078e0212 */
[----:B------:R1:W-:Y:S04]  /*13d0*/  STG.E desc[UR4][R16.64], R29 ;  /* 0x0000001d10007986 */ /* 0x0003e8000c101904 */
[----:B------:R-:W2:Y:S01]  /*13e0*/  LDG.E.U8 R22, desc[UR4][R22.64] ;  /* 0x0000000416167981 */ /* 0x000ea2000c1e1100 */
[----:B------:R-:W-:Y:S01]  /*13f0*/  IADD3 R25, PT, PT, R25, 0x3, RZ ;  /* 0x0000000319197810 */ /* 0x000fe20007ffe0ff */
[----:B0-----:R-:W-:-:S03]  /*1400*/  IMAD.WIDE.U32 R20, R24, 0x4, R12 ;  /* 0x0000000418147825 */ /* 0x001fc600078e000c */
[----:B------:R-:W-:-:S05]  /*1410*/  IADD3 R14, P5, PT, R25, UR6, RZ ;  /* 0x00000006190e7c10 */ /* 0x000fca000ffbe0ff */
[----:B------:R-:W-:Y:S01]  /*1420*/  IMAD.X R15, RZ, RZ, UR7, P5 ;  /* 0x00000007ff0f7e24 */ /* 0x000fe2000a8e06ff */
[----:B--2---:R-:W-:-:S05]  /*1430*/  IADD3 R19, PT, PT, R29, R22, RZ ;  /* 0x000000161d137210 */ /* 0x004fca0007ffe0ff */
[----:B------:R1:W-:Y:S04]  /*1440*/  STG.E desc[UR4][R20.64], R19 ;  /* 0x0000001314007986 */ /* 0x0003e8000c101904 */
[----:B------:R-:W2:Y:S01]  /*1450*/  LDG.E.U8 R14, desc[UR4][R14.64] ;  /* 0x000000040e0e7981 */ /* 0x000ea2000c1e1100 */
[----:B------:R-:W-:Y:S01]  /*1460*/  IMAD.WIDE.U32 R12, R25, 0x4, R12 ;  /* 0x00000004190c7825 */ /* 0x000fe200078e000c */
[----:B------:R-:W-:-:S03]  /*1470*/  IADD3 R11, PT, PT, R11, 0x4, RZ ;  /* 0x000000040b0b7810 */ /* 0x000fc60007ffe0ff */
[----:B--2---:R-:W-:-:S05]  /*1480*/  IMAD.IADD R25, R19, 0x1, R14 ;  /* 0x0000000113197824 */ /* 0x004fca00078e020e */
[----:B------:R1:W-:Y:S02]  /*1490*/  STG.E desc[UR4][R12.64], R25 ;  /* 0x000000190c007986 */ /* 0x0003e4000c101904 */
.L_x_20:
[----:B------:R-:W-:Y:S05]  /*14a0*/  BSYNC.RECONVERGENT B2 ;  /* 0x0000000000027941 */ /* 0x000fea0003800200 */
.L_x_19:
[----:B------:R-:W-:Y:S05]  /*14b0*/  @!P4 BRA `(.L_x_18) ;  /* 0x000000000094c947 */ /* 0x000fea0003800000 */
[----:B------:R-:W-:Y:S01]  /*14c0*/  BSSY.RECONVERGENT B2, `(.L_x_21) ;  /* 0x0000017000027945 */ /* 0x000fe20003800200 */
[----:B------:R-:W-:-:S03]  /*14d0*/  LOP3.LUT P4, RZ, R6, 0x1, RZ, 0xc0, !PT ;  /* 0x0000000106ff7812 */ /* 0x000fc6000788c0ff */
[----:B------:R-:W-:Y:S10]  /*14e0*/  @!P1 BRA `(.L_x_22) ;  /* 0x0000000000509947 */ /* 0x000ff40003800000 */
[----:B-12---:R-:W0:Y:S01]  /*14f0*/  LDC.64 R12, c[0x0][0x388] ;  /* 0x0000e200ff0c7b82 */ /* 0x006e220000000a00 */
        /* <DEDUP_REMOVED lines=19> */
.L_x_22:
[----:B------:R-:W-:Y:S05]  /*1630*/  BSYNC.RECONVERGENT B2 ;  /* 0x0000000000027941 */ /* 0x000fea0003800200 */
.L_x_21:
[----:B------:R-:W-:Y:S05]  /*1640*/  @!P4 BRA `(.L_x_18) ;  /* 0x000000000030c947 */ /* 0x000fea0003800000 */
[----:B012---:R-:W0:Y:S01]  /*1650*/  LDC.64 R12, c[0x0][0x388] ;  /* 0x0000e200ff0c7b82 */ /* 0x007e220000000a00 */
        /* <DEDUP_REMOVED lines=8> */
[----:B------:R-:W-:Y:S01]  /*16e0*/  IMAD.WIDE.U32 R12, R17, 0x4, R12 ;  /* 0x00000004110c7825 */ /* 0x000fe200078e000c */
[----:B--2---:R-:W-:-:S05]  /*16f0*/  IADD3 R17, PT, PT, R10, R15, RZ ;  /* 0x0000000f0a117210 */ /* 0x004fca0007ffe0ff */
[----:B------:R4:W-:Y:S02]  /*1700*/  STG.E desc[UR4][R12.64], R17 ;  /* 0x000000110c007986 */ /* 0x0009e4000c101904 */
.L_x_18:
[----:B------:R-:W-:Y:S05]  /*1710*/  BSYNC.RECONVERGENT B1 ;  /* 0x0000000000017941 */ /* 0x000fea0003800200 */
.L_x_17:
[----:B------:R-:W-:Y:S05]  /*1720*/  @!P3 BRA `(.L_x_23) ;  /* 0xfffffff40080b947 */ /* 0x000fea000383ffff */
.L_x_12:
[----:B------:R-:W-:Y:S05]  /*1730*/  BSYNC.RECONVERGENT B0 ;  /* 0x0000000000007941 */ /* 0x000fea0003800200 */
.L_x_11:
[----:B------:R-:W0:Y:S01]  /*1740*/  LDC.64 R8, c[0x0][0x388] ;  /* 0x0000e200ff087b82 */ /* 0x000e220000000a00 */
[----:B------:R-:W-:Y:S01]  /*1750*/  IMAD R2, R2, R4, RZ ;  /* 0x0000000402027224 */ /* 0x000fe200078e02ff */
[----:B------:R-:W0:Y:S04]  /*1760*/  LDCU.64 UR6, c[0x0][0x390] ;  /* 0x00007200ff0677ac */ /* 0x000e280008000a00 */
[----:B------:R-:W-:-:S13]  /*1770*/  ISETP.GE.U32.AND P0, PT, R3, R2, PT ;  /* 0x000000020300720c */ /* 0x000fda0003f06070 */
[----:B0-----:R-:W-:Y:S05]  /*1780*/  @P0 EXIT ;  /* 0x000000000000094d */ /* 0x001fea0003800000 */
.L_x_24:
[----:B------:R-:W-:-:S06]  /*1790*/  IMAD.WIDE.U32 R4, R3, 0x4, R8 ;  /* 0x0000000403047825 */ /* 0x000fcc00078e0008 */
[----:B------:R-:W5:Y:S01]  /*17a0*/  LDG.E R4, desc[UR4][R4.64] ;  /* 0x0000000404047981 */ /* 0x000f62000c1e1900 */
[----:B0---4-:R-:W-:Y:S02]  /*17b0*/  IADD3 R6, P0, PT, R3, UR6, RZ ;  /* 0x0000000603067c10 */ /* 0x011fe4000ff1e0ff */
[----:B------:R-:W-:-:S03]  /*17c0*/  IADD3 R3, PT, PT, R0, R3, RZ ;  /* 0x0000000300037210 */ /* 0x000fc60007ffe0ff */
[----:B------:R-:W-:Y:S01]  /*17d0*/  IMAD.X R7, RZ, RZ, UR7, P0 ;  /* 0x00000007ff077e24 */ /* 0x000fe200080e06ff */
[----:B------:R-:W-:Y:S02]  /*17e0*/  ISETP.GE.U32.AND P0, PT, R3, R2, PT ;  /* 0x000000020300720c */ /* 0x000fe40003f06070 */
[----:B-----5:R-:W-:-:S05]  /*17f0*/  SHF.R.U32.HI R11, RZ, 0xc, R4 ;  /* 0x0000000cff0b7819 */ /* 0x020fca0000011604 */
[----:B------:R0:W-:Y:S06]  /*1800*/  STG.E.U8 desc[UR4][R6.64], R11 ;  /* 0x0000000b06007986 */ /* 0x0001ec000c101104 */
[----:B------:R-:W-:Y:S05]  /*1810*/  @!P0 BRA `(.L_x_24) ;  /* 0xfffffffc00dc8947 */ /* 0x000fea000383ffff */
[----:B------:R-:W-:Y:S05]  /*1820*/  EXIT ;  /* 0x000000000000794d */ /* 0x000fea0003800000 */
.L_x_25:
[----:B------:R-:W-:-:S00]  /*1830*/  BRA `(.L_x_25) ;  /* 0xfffffffc00fc7947 */ /* 0x000fc0000383ffff */
[----:B------:R-:W-:-:S00]  /*1840*/  NOP ;  /* 0x0000000000007918 */ /* 0x000fc00000000000 */
        /* <DEDUP_REMOVED lines=11> */
.L_x_26:


//--------------------- .nv.shared.reserved.0     --------------------------
	.section	.nv.shared.reserved.0,"aw",@nobits
	.weak		__nv_reservedSMEM_offset_0_alias
	.size		__nv_reservedSMEM_offset_0_alias, 0, 64
	.other		__nv_reservedSMEM_offset_0_alias,@"STO_CUDA_RESERVED_SHARED STV_DEFAULT"
__nv_reservedSMEM_offset_0_alias:
	.zero		0
	.zero		64


//--------------------- .nv.constant0._Z19bradleyBinarizationPhPjS_jj --------------------------
	.section	.nv.constant0._Z19bradleyBinarizationPhPjS_jj,"a",@progbits
	.sectionflags	@""
	.align	4
.nv.constant0._Z19bradleyBinarizationPhPjS_jj:
	.zero		928


//--------------------- SYMBOLS --------------------------

	.type		.nv.reservedSmem.offset0,@object
	.size		.nv.reservedSmem.offset0,0x4
